	.headerflags	@"EF_CUDA_TEXMODE_UNIFIED EF_CUDA_64BIT_ADDRESS EF_CUDA_ACCELERATORS EF_CUDA_SM90 EF_CUDA_VIRTUAL_SM(EF_CUDA_SM90)"
	.elftype	@"ET_EXEC"


//--------------------- .nv.info                  --------------------------
	.section	.nv.info,"",@"SHT_CUDA_INFO"
	.align	4


	//----- nvinfo : EIATTR_REGCOUNT
	.align		4
        /*0000*/ 	.byte	0x04, 0x2f
        /*0002*/ 	.short	(.L_1 - .L_0)
	.align		4
.L_0:
        /*0004*/ 	.word	index@(triton_poi_fused_clone_mul_1)
        /*0008*/ 	.word	0x00000012


	//----- nvinfo : EIATTR_MIN_STACK_SIZE
	.align		4
.L_1:
        /*000c*/ 	.byte	0x04, 0x12
        /*000e*/ 	.short	(.L_3 - .L_2)
	.align		4
.L_2:
        /*0010*/ 	.word	index@(triton_poi_fused_clone_mul_1)
        /*0014*/ 	.word	0x00000000


	//----- nvinfo : EIATTR_FRAME_SIZE
	.align		4
.L_3:
        /*0018*/ 	.byte	0x04, 0x11
        /*001a*/ 	.short	(.L_5 - .L_4)
	.align		4
.L_4:
        /*001c*/ 	.word	index@(triton_poi_fused_clone_mul_1)
        /*0020*/ 	.word	0x00000000


	//----- nvinfo : EIATTR_MIN_STACK_SIZE
	.align		4
.L_5:
        /*0024*/ 	.byte	0x04, 0x12
        /*0026*/ 	.short	(.L_7 - .L_6)
	.align		4
.L_6:
        /*0028*/ 	.word	index@(triton_poi_fused_clone_mul_1)
        /*002c*/ 	.word	0x00000000
.L_7:


//--------------------- .nv.info.triton_poi_fused_clone_mul_1 --------------------------
	.section	.nv.info.triton_poi_fused_clone_mul_1,"",@"SHT_CUDA_INFO"
	.sectionflags	@""
	.align	4


	//----- nvinfo : EIATTR_CUDA_API_VERSION
	.align		4
        /*0000*/ 	.byte	0x04, 0x37
        /*0002*/ 	.short	(.L_9 - .L_8)
.L_8:
        /*0004*/ 	.word	0x0000007c


	//----- nvinfo : EIATTR_KPARAM_INFO
	.align		4
.L_9:
        /*0008*/ 	.byte	0x04, 0x17
        /*000a*/ 	.short	(.L_11 - .L_10)
.L_10:
        /*000c*/ 	.word	0x00000000
        /*0010*/ 	.short	0x0004
        /*0012*/ 	.short	0x001c
        /*0014*/ 	.byte	0x00, 0xf0, 0x11, 0x00


	//----- nvinfo : EIATTR_KPARAM_INFO
	.align		4
.L_11:
        /*0018*/ 	.byte	0x04, 0x17
        /*001a*/ 	.short	(.L_13 - .L_12)
.L_12:
        /*001c*/ 	.word	0x00000000
        /*0020*/ 	.short	0x0003
        /*0022*/ 	.short	0x0018
        /*0024*/ 	.byte	0x00, 0xf0, 0x11, 0x00


	//----- nvinfo : EIATTR_KPARAM_INFO
	.align		4
.L_13:
        /*0028*/ 	.byte	0x04, 0x17
        /*002a*/ 	.short	(.L_15 - .L_14)
.L_14:
        /*002c*/ 	.word	0x00000000
        /*0030*/ 	.short	0x0002
        /*0032*/ 	.short	0x0010
        /*0034*/ 	.byte	0x00, 0xf4, 0x21, 0x00


	//----- nvinfo : EIATTR_KPARAM_INFO
	.align		4
.L_15:
        /*0038*/ 	.byte	0x04, 0x17
        /*003a*/ 	.short	(.L_17 - .L_16)
.L_16:
        /*003c*/ 	.word	0x00000000
        /*0040*/ 	.short	0x0001
        /*0042*/ 	.short	0x0008
        /*0044*/ 	.byte	0x00, 0xf4, 0x21, 0x00


	//----- nvinfo : EIATTR_KPARAM_INFO
	.align		4
.L_17:
        /*0048*/ 	.byte	0x04, 0x17
        /*004a*/ 	.short	(.L_19 - .L_18)
.L_18:
        /*004c*/ 	.word	0x00000000
        /*0050*/ 	.short	0x0000
        /*0052*/ 	.short	0x0000
        /*0054*/ 	.byte	0x00, 0xf4, 0x21, 0x00


	//----- nvinfo : EIATTR_SPARSE_MMA_MASK
	.align		4
.L_19:
        /*0058*/ 	.byte	0x03, 0x50
        /*005a*/ 	.short	0x0000


	//----- nvinfo : EIATTR_MAXREG_COUNT
	.align		4
        /*005c*/ 	.byte	0x03, 0x1b
        /*005e*/ 	.short	0x00ff


	//----- nvinfo : EIATTR_EXIT_INSTR_OFFSETS
	.align		4
        /*0060*/ 	.byte	0x04, 0x1c
        /*0062*/ 	.short	(.L_21 - .L_20)


	//   ....[0]....
.L_20:
        /*0064*/ 	.word	0x00000380


	//   ....[1]....
        /*0068*/ 	.word	0x000003f0


	//----- nvinfo : EIATTR_REQNTID
	.align		4
.L_21:
        /*006c*/ 	.byte	0x04, 0x10
        /*006e*/ 	.short	(.L_23 - .L_22)
.L_22:
        /*0070*/ 	.word	0x00000080
        /*0074*/ 	.word	0x00000001
        /*0078*/ 	.word	0x00000001


	//----- nvinfo : EIATTR_CBANK_PARAM_SIZE
	.align		4
.L_23:
        /*007c*/ 	.byte	0x03, 0x19
        /*007e*/ 	.short	0x0020


	//----- nvinfo : EIATTR_PARAM_CBANK
	.align		4
        /*0080*/ 	.byte	0x04, 0x0a
        /*0082*/ 	.short	(.L_25 - .L_24)
	.align		4
.L_24:
        /*0084*/ 	.word	index@(.nv.constant0.triton_poi_fused_clone_mul_1)
        /*0088*/ 	.short	0x0210
        /*008a*/ 	.short	0x0020


	//----- nvinfo : EIATTR_SW_WAR
	.align		4
.L_25:
        /*008c*/ 	.byte	0x04, 0x36
        /*008e*/ 	.short	(.L_27 - .L_26)
.L_26:
        /*0090*/ 	.word	0x00000008
.L_27:


//--------------------- .nv.callgraph             --------------------------
	.section	.nv.callgraph,"",@"SHT_CUDA_CALLGRAPH"
	.align	4
	.sectionentsize	8
	.align		4
        /*0000*/ 	.word	0x00000000
	.align		4
        /*0004*/ 	.word	0xffffffff
	.align		4
        /*0008*/ 	.word	0x00000000
	.align		4
        /*000c*/ 	.word	0xfffffffe
	.align		4
        /*0010*/ 	.word	0x00000000
	.align		4
        /*0014*/ 	.word	0xfffffffd
	.align		4
        /*0018*/ 	.word	0x00000000
	.align		4
        /*001c*/ 	.word	0xfffffffc


//--------------------- .text.triton_poi_fused_clone_mul_1 --------------------------
	.section	.text.triton_poi_fused_clone_mul_1,"ax",@progbits
	.sectionflags	@"SHF_BARRIERS=1"
	.align	128
        .global         triton_poi_fused_clone_mul_1
        .type           triton_poi_fused_clone_mul_1,@function
        .size           triton_poi_fused_clone_mul_1,(.L_x_1 - triton_poi_fused_clone_mul_1)
        .other          triton_poi_fused_clone_mul_1,@"STO_CUDA_ENTRY STV_DEFAULT"
triton_poi_fused_clone_mul_1:
.text.triton_poi_fused_clone_mul_1:
[----:B------:R-:W0:Y:S02]  /*0000*/  LDC R1, c[0x0][0x28] ;  /* 0x00000a00ff017b82 */ /* 0x000e240000000800 */
[----:B------:R-:W1:Y:S01]  /*0010*/  S2R R0, SR_TID.X ;  /* 0x0000000000007919 */ /* 0x000e620000002100 */
[----:B------:R-:W2:Y:S01]  /*0020*/  S2UR UR4, SR_CTAID.Y ;  /* 0x00000000000479c3 */ /* 0x000ea20000002600 */
[----:B------:R-:W-:-:S07]  /*0030*/  ULDC.64 UR8, c[0x0][0x208] ;  /* 0x0000820000087ab9 */ /* 0x000fce0000000a00 */
[----:B------:R-:W3:Y:S08]  /*0040*/  S2UR UR5, SR_CTAID.X ;  /* 0x00000000000579c3 */ /* 0x000ef00000002500 */
[----:B------:R-:W4:Y:S01]  /*0050*/  LDC.64 R4, c[0x0][0x210] ;  /* 0x00008400ff047b82 */ /* 0x000f220000000a00 */
[----:B--2---:R-:W-:Y:S01]  /*0060*/  USHF.L.U32 UR4, UR4, 0x4, URZ ;  /* 0x0000000404047899 */ /* 0x004fe2000800063f */
[----:B-1----:R-:W-:Y:S01]  /*0070*/  IMAD.SHL.U32 R2, R0, 0x2, RZ ;  /* 0x0000000200027824 */ /* 0x002fe200078e00ff */
[----:B------:R-:W-:Y:S01]  /*0080*/  SHF.R.U32.HI R11, RZ, 0x3, R0 ;  /* 0x00000003ff0b7819 */ /* 0x000fe20000011600 */
[----:B---3--:R-:W-:-:S03]  /*0090*/  USHF.L.U32 UR5, UR5, 0x4, URZ ;  /* 0x0000000405057899 */ /* 0x008fc6000800063f */
[----:B------:R-:W-:Y:S02]  /*00a0*/  LOP3.LUT R10, R2, 0xe, RZ, 0xc0, !PT ;  /* 0x0000000e020a7812 */ /* 0x000fe400078ec0ff */
[----:B------:R-:W1:Y:S01]  /*00b0*/  LDC.64 R2, c[0x0][0x218] ;  /* 0x00008600ff027b82 */ /* 0x000e620000000a00 */
[----:B------:R-:W-:Y:S02]  /*00c0*/  SGXT.U32 R11, R11, 0x4 ;  /* 0x000000040b0b781a */ /* 0x000fe40000000000 */
[----:B------:R-:W-:-:S04]  /*00d0*/  LOP3.LUT R6, R10, UR4, RZ, 0xfc, !PT ;  /* 0x000000040a067c12 */ /* 0x000fc8000f8efcff */
[----:B------:R-:W-:Y:S02]  /*00e0*/  SHF.R.S32.HI R7, RZ, 0x1f, R6 ;  /* 0x0000001fff077819 */ /* 0x000fe40000011406 */
[----:B------:R-:W-:Y:S02]  /*00f0*/  ISETP.GE.AND P1, PT, R6, 0x10, PT ;  /* 0x000000100600780c */ /* 0x000fe40003f26270 */
[----:B------:R-:W-:Y:S02]  /*0100*/  LEA.HI R8, R7, R6, RZ, 0x2 ;  /* 0x0000000607087211 */ /* 0x000fe400078f10ff */
[----:B------:R-:W-:Y:S02]  /*0110*/  LOP3.LUT R7, R11, UR5, RZ, 0xfc, !PT ;  /* 0x000000050b077c12 */ /* 0x000fe4000f8efcff */
[----:B------:R-:W-:Y:S02]  /*0120*/  LOP3.LUT R9, R8, 0xfffffffc, RZ, 0xc0, !PT ;  /* 0xfffffffc08097812 */ /* 0x000fe400078ec0ff */
[----:B------:R-:W-:-:S02]  /*0130*/  ISETP.GE.AND P0, PT, R7, 0x10, PT ;  /* 0x000000100700780c */ /* 0x000fc40003f06270 */
[C---:B------:R-:W-:Y:S02]  /*0140*/  IADD3 R9, R6.reuse, 0x4, -R9 ;  /* 0x0000000406097810 */ /* 0x040fe40007ffe809 */
[----:B------:R-:W-:Y:S02]  /*0150*/  SHF.R.S32.HI R8, RZ, 0x2, R8 ;  /* 0x00000002ff087819 */ /* 0x000fe40000011408 */
[----:B------:R-:W-:Y:S01]  /*0160*/  ISETP.LT.AND P0, PT, R6, 0x10, !P0 ;  /* 0x000000100600780c */ /* 0x000fe20004701270 */
[----:B------:R-:W-:-:S04]  /*0170*/  IMAD R13, R7, 0xc, R9 ;  /* 0x0000000c070d7824 */ /* 0x000fc800078e0209 */
[----:B------:R-:W-:Y:S02]  /*0180*/  IMAD R7, R8, 0xc0, R13 ;  /* 0x000000c008077824 */ /* 0x000fe400078e020d */
[----:B-1----:R-:W-:Y:S01]  /*0190*/  IMAD.WIDE.U32 R8, R9, 0x4, R2 ;  /* 0x0000000409087825 */ /* 0x002fe200078e0002 */
[----:B------:R-:W-:-:S03]  /*01a0*/  CS2R R2, SRZ ;  /* 0x0000000000027805 */ /* 0x000fc6000001ff00 */
[----:B----4-:R-:W-:Y:S01]  /*01b0*/  IMAD.WIDE R6, R7, 0x4, R4 ;  /* 0x0000000407067825 */ /* 0x010fe200078e0204 */
[----:B------:R-:W-:-:S04]  /*01c0*/  CS2R R4, SRZ ;  /* 0x0000000000047805 */ /* 0x000fc8000001ff00 */
[----:B------:R1:W2:Y:S04]  /*01d0*/  @P0 LDG.E.64 R2, desc[UR8][R6.64] ;  /* 0x0000000806020981 */ /* 0x0002a8000c1e1b00 */
[----:B------:R3:W2:Y:S01]  /*01e0*/  @!P1 LDG.E.EL.64 R4, desc[UR8][R8.64] ;  /* 0x0000000808049981 */ /* 0x0006a2000c2e1b00 */
[----:B------:R-:W4:Y:S01]  /*01f0*/  S2UR UR7, SR_CgaCtaId ;  /* 0x00000000000779c3 */ /* 0x000f220000008800 */
[----:B------:R-:W-:Y:S01]  /*0200*/  IMAD.SHL.U32 R12, R0, 0x20, RZ ;  /* 0x00000020000c7824 */ /* 0x000fe200078e00ff */
[----:B------:R-:W-:-:S04]  /*0210*/  UMOV UR6, 0x400 ;  /* 0x0000040000067882 */ /* 0x000fc80000000000 */
[----:B------:R-:W-:Y:S02]  /*0220*/  LOP3.LUT R14, R12, 0xe0, RZ, 0xc0, !PT ;  /* 0x000000e00c0e7812 */ /* 0x000fe400078ec0ff */
[----:B------:R-:W-:Y:S02]  /*0230*/  LOP3.LUT R13, R10, UR5, RZ, 0xfc, !PT ;  /* 0x000000050a0d7c12 */ /* 0x000fe4000f8efcff */
[C---:B------:R-:W-:Y:S02]  /*0240*/  LOP3.LUT R15, R14.reuse, 0x10, RZ, 0xfc, !PT ;  /* 0x000000100e0f7812 */ /* 0x040fe400078efcff */
[----:B------:R-:W-:Y:S02]  /*0250*/  LOP3.LUT R10, R11, UR4, RZ, 0xfc, !PT ;  /* 0x000000040b0a7c12 */ /* 0x000fe4000f8efcff */
[----:B------:R-:W-:Y:S01]  /*0260*/  LOP3.LUT R11, R14, R11, RZ, 0xfc, !PT ;  /* 0x0000000b0e0b7212 */ /* 0x000fe200078efcff */
[----:B----4-:R-:W-:-:S06]  /*0270*/  UPRMT UR6, UR7, 0x654, UR6 ;  /* 0x0000065407067896 */ /* 0x010fcc0008000006 */
[----:B------:R-:W-:Y:S02]  /*0280*/  LEA.HI R14, R14, UR6, RZ, 0x1e ;  /* 0x000000060e0e7c11 */ /* 0x000fe4000f8ff0ff */
[----:B-1----:R-:W-:-:S03]  /*0290*/  LEA.HI R6, R15, UR6, RZ, 0x1e ;  /* 0x000000060f067c11 */ /* 0x002fc6000f8ff0ff */
[C---:B------:R-:W-:Y:S02]  /*02a0*/  IMAD R7, R11.reuse, 0x4, R14 ;  /* 0x000000040b077824 */ /* 0x040fe400078e020e */
[----:B------:R-:W-:Y:S01]  /*02b0*/  IMAD R6, R11, 0x4, R6 ;  /* 0x000000040b067824 */ /* 0x000fe200078e0206 */
[----:B------:R-:W-:Y:S02]  /*02c0*/  VIMNMX R12, R10, R13, !PT ;  /* 0x0000000d0a0c7248 */ /* 0x000fe40007fe0100 */
[----:B---3--:R-:W-:Y:S02]  /*02d0*/  SHF.R.U32.HI R8, RZ, 0x1, R0 ;  /* 0x00000001ff087819 */ /* 0x008fe40000011600 */
[----:B------:R-:W-:Y:S01]  /*02e0*/  ISETP.GE.AND P0, PT, R12, 0x10, PT ;  /* 0x000000100c00780c */ /* 0x000fe20003f06270 */
[----:B------:R-:W-:Y:S01]  /*02f0*/  IMAD.SHL.U32 R0, R0, 0x8, RZ ;  /* 0x0000000800007824 */ /* 0x000fe200078e00ff */
[----:B------:R-:W-:-:S04]  /*0300*/  LOP3.LUT R8, R8, 0x3c, RZ, 0xc0, !PT ;  /* 0x0000003c08087812 */ /* 0x000fc800078ec0ff */
[----:B------:R-:W-:-:S04]  /*0310*/  LOP3.LUT R9, R0, 0x3f8, RZ, 0xc0, !PT ;  /* 0x000003f800097812 */ /* 0x000fc800078ec0ff */
[----:B------:R-:W-:Y:S01]  /*0320*/  IADD3 R8, R9, UR6, R8 ;  /* 0x0000000609087c10 */ /* 0x000fe2000fffe008 */
[----:B--2---:R-:W-:Y:S01]  /*0330*/  FADD R2, R4, R2 ;  /* 0x0000000204027221 */ /* 0x004fe20000000000 */
[----:B------:R-:W-:-:S04]  /*0340*/  FADD R3, R5, R3 ;  /* 0x0000000305037221 */ /* 0x000fc80000000000 */
[----:B------:R1:W-:Y:S04]  /*0350*/  STS [R7], R2 ;  /* 0x0000000207007388 */ /* 0x0003e80000000800 */
[----:B------:R1:W-:Y:S01]  /*0360*/  STS [R6+0x40], R3 ;  /* 0x0000400306007388 */ /* 0x0003e20000000800 */
[----:B------:R-:W-:Y:S06]  /*0370*/  BAR.SYNC.DEFER_BLOCKING 0x0 ;  /* 0x0000000000007b1d */ /* 0x000fec0000010000 */
[----:B-1----:R-:W-:Y:S05]  /*0380*/  @P0 EXIT ;  /* 0x000000000000094d */ /* 0x002fea0003800000 */
[----:B------:R-:W-:Y:S01]  /*0390*/  LDS R4, [R8] ;  /* 0x0000000008047984 */ /* 0x000fe20000000800 */
[----:B------:R-:W0:Y:S01]  /*03a0*/  LDC.64 R2, c[0x0][0x220] ;  /* 0x00008800ff027b82 */ /* 0x000e220000000a00 */
[----:B------:R-:W-:Y:S02]  /*03b0*/  IMAD R13, R10, 0x10, R13 ;  /* 0x000000100a0d7824 */ /* 0x000fe400078e020d */
[----:B------:R-:W1:Y:S02]  /*03c0*/  LDS R5, [R8+0x4] ;  /* 0x0000040008057984 */ /* 0x000e640000000800 */
[----:B0-----:R-:W-:-:S05]  /*03d0*/  IMAD.WIDE R2, R13, 0x4, R2 ;  /* 0x000000040d027825 */ /* 0x001fca00078e0202 */
[----:B-1----:R-:W-:Y:S01]  /*03e0*/  STG.E.64 desc[UR8][R2.64], R4 ;  /* 0x0000000402007986 */ /* 0x002fe2000c101b08 */
[----:B------:R-:W-:Y:S05]  /*03f0*/  EXIT ;  /* 0x000000000000794d */ /* 0x000fea0003800000 */
.L_x_0:
[----:B------:R-:W-:-:S00]  /*0400*/  BRA `(.L_x_0) ;  /* 0xfffffffc00fc7947 */ /* 0x000fc0000383ffff */
[----:B------:R-:W-:-:S00]  /*0410*/  NOP ;  /* 0x0000000000007918 */ /* 0x000fc00000000000 */
        /* <DEDUP_REMOVED lines=14> */
.L_x_1:


//--------------------- .nv.shared.triton_poi_fused_clone_mul_1 --------------------------
	.section	.nv.shared.triton_poi_fused_clone_mul_1,"aw",@nobits
	.sectionflags	@""
	.align	16
	.zero		1024


//--------------------- .nv.constant0.triton_poi_fused_clone_mul_1 --------------------------
	.section	.nv.constant0.triton_poi_fused_clone_mul_1,"a",@progbits
	.sectionflags	@""
	.align	4
.nv.constant0.triton_poi_fused_clone_mul_1:
	.zero		560
